//
// Generated by NVIDIA NVVM Compiler
//
// Compiler Build ID: CL-36424714
// Cuda compilation tools, release 13.0, V13.0.88
// Based on NVVM 20.0.0
//

.version 9.0
.target sm_100
.address_size 64

	// .globl	_Z3rreiiiPiii

.visible .entry _Z3rreiiiPiii(
	.param .u32 _Z3rreiiiPiii_param_0,
	.param .u32 _Z3rreiiiPiii_param_1,
	.param .u32 _Z3rreiiiPiii_param_2,
	.param .u64 .ptr .align 1 _Z3rreiiiPiii_param_3,
	.param .u32 _Z3rreiiiPiii_param_4,
	.param .u32 _Z3rreiiiPiii_param_5
)
{
	.reg .pred 	%p<3>;
	.reg .b32 	%r<21>;
	.reg .b64 	%rd<7>;

	ld.param.u32 	%r3, [_Z3rreiiiPiii_param_0];
	ld.param.u32 	%r4, [_Z3rreiiiPiii_param_1];
	ld.param.u32 	%r5, [_Z3rreiiiPiii_param_2];
	ld.param.u64 	%rd2, [_Z3rreiiiPiii_param_3];
	ld.param.u32 	%r6, [_Z3rreiiiPiii_param_4];
	ld.param.u32 	%r7, [_Z3rreiiiPiii_param_5];
	mov.u32 	%r8, %ctaid.x;
	mov.u32 	%r9, %ntid.x;
	mov.u32 	%r10, %tid.x;
	mad.lo.s32 	%r11, %r8, %r9, %r10;
	add.s32 	%r1, %r11, %r3;
	setp.gt.s32 	%p1, %r1, %r5;
	@%p1 bra 	$L__BB0_3;
	cvta.to.global.u64 	%rd3, %rd2;
	mad.lo.s32 	%r12, %r3, %r5, %r3;
	add.s32 	%r13, %r1, %r12;
	mul.wide.s32 	%rd4, %r13, 4;
	add.s64 	%rd5, %rd3, %rd4;
	ld.global.u32 	%r14, [%rd5];
	mul.lo.s32 	%r15, %r14, %r6;
	mad.lo.s32 	%r16, %r4, %r5, %r4;
	add.s32 	%r17, %r1, %r16;
	mul.wide.s32 	%rd6, %r17, 4;
	add.s64 	%rd1, %rd3, %rd6;
	ld.global.u32 	%r18, [%rd1];
	sub.s32 	%r19, %r18, %r15;
	rem.s32 	%r2, %r19, %r7;
	st.global.u32 	[%rd1], %r2;
	setp.gt.s32 	%p2, %r2, -1;
	@%p2 bra 	$L__BB0_3;
	add.s32 	%r20, %r2, %r7;
	st.global.u32 	[%rd1], %r20;
$L__BB0_3:
	ret;

}


// ===== COMPILED SASS (sm_100) =====

	.target	sm_100

	.elftype	@"ET_EXEC"


//--------------------- .note.nv.tkinfo           --------------------------
	.section	.note.nv.tkinfo,"",@"SHT_NOTE"
	.sectionflags	@"SHF_NOTE_NV_TKINFO"
	.tkinfo
        /*0018*/ 	.word	0x00000002
        /*0030*/ 	.string	""
        /*0030*/ 	.string	"ptxas"
        /*0030*/ 	.string	"Cuda compilation tools, release 13.0, V13.0.88"
        /*0030*/ 	.string	"Build cuda_13.0.r13.0/compiler.36424714_0"
        /*0030*/ 	.string	"-arch sm_100 -m 64 "



//--------------------- .note.nv.cuinfo           --------------------------
	.section	.note.nv.cuinfo,"",@"SHT_NOTE"
	.sectionflags	@"SHF_NOTE_NV_CUINFO"
        /*0018*/ 	.short	0x0002
        /*001a*/ 	.short	0x0064
        /*001c*/ 	.short	0x0082
	.zero		2


//--------------------- .nv.info                  --------------------------
	.section	.nv.info,"",@"SHT_CUDA_INFO"
	.align	4


	//----- nvinfo : EIATTR_REGCOUNT
	.align		4
        /*0000*/ 	.byte	0x04, 0x2f
        /*0002*/ 	.short	(.L_1 - .L_0)
	.align		4
.L_0:
        /*0004*/ 	.word	index@(_Z3rreiiiPiii)
        /*0008*/ 	.word	0x00000010


	//----- nvinfo : EIATTR_FRAME_SIZE
	.align		4
.L_1:
        /*000c*/ 	.byte	0x04, 0x11
        /*000e*/ 	.short	(.L_3 - .L_2)
	.align		4
.L_2:
        /*0010*/ 	.word	index@(_Z3rreiiiPiii)
        /*0014*/ 	.word	0x00000000


	//----- nvinfo : EIATTR_MIN_STACK_SIZE
	.align		4
.L_3:
        /*0018*/ 	.byte	0x04, 0x12
        /*001a*/ 	.short	(.L_5 - .L_4)
	.align		4
.L_4:
        /*001c*/ 	.word	index@(_Z3rreiiiPiii)
        /*0020*/ 	.word	0x00000000
.L_5:


//--------------------- .nv.compat                --------------------------
	.section	.nv.compat,"",@"SHT_CUDA_COMPAT_INFO"
	.align	4
        /*0000*/ 	.byte	0x02, 0x09, 0x00, 0x00, 0x02, 0x02, 0x01, 0x00, 0x02, 0x05, 0x05, 0x00, 0x03, 0x07, 0x01, 0x01
        /*0010*/ 	.byte	0x02, 0x03, 0x00, 0x00, 0x02, 0x06, 0x01, 0x00, 0x04, 0x0b, 0x08, 0x00, 0x09, 0x00, 0x00, 0x00
        /*0020*/ 	.byte	0x00, 0x00, 0x00, 0x00


//--------------------- .nv.info._Z3rreiiiPiii    --------------------------
	.section	.nv.info._Z3rreiiiPiii,"",@"SHT_CUDA_INFO"
	.sectionflags	@""
	.align	4


	//----- nvinfo : EIATTR_CUDA_API_VERSION
	.align		4
        /*0000*/ 	.byte	0x04, 0x37
        /*0002*/ 	.short	(.L_7 - .L_6)
.L_6:
        /*0004*/ 	.word	0x00000082


	//----- nvinfo : EIATTR_KPARAM_INFO
	.align		4
.L_7:
        /*0008*/ 	.byte	0x04, 0x17
        /*000a*/ 	.short	(.L_9 - .L_8)
.L_8:
        /*000c*/ 	.word	0x00000000
        /*0010*/ 	.short	0x0005
        /*0012*/ 	.short	0x001c
        /*0014*/ 	.byte	0x00, 0xf0, 0x11, 0x00


	//----- nvinfo : EIATTR_KPARAM_INFO
	.align		4
.L_9:
        /*0018*/ 	.byte	0x04, 0x17
        /*001a*/ 	.short	(.L_11 - .L_10)
.L_10:
        /*001c*/ 	.word	0x00000000
        /*0020*/ 	.short	0x0004
        /*0022*/ 	.short	0x0018
        /*0024*/ 	.byte	0x00, 0xf0, 0x11, 0x00


	//----- nvinfo : EIATTR_KPARAM_INFO
	.align		4
.L_11:
        /*0028*/ 	.byte	0x04, 0x17
        /*002a*/ 	.short	(.L_13 - .L_12)
.L_12:
        /*002c*/ 	.word	0x00000000
        /*0030*/ 	.short	0x0003
        /*0032*/ 	.short	0x0010
        /*0034*/ 	.byte	0x00, 0xf5, 0x21, 0x00


	//----- nvinfo : EIATTR_KPARAM_INFO
	.align		4
.L_13:
        /*0038*/ 	.byte	0x04, 0x17
        /*003a*/ 	.short	(.L_15 - .L_14)
.L_14:
        /*003c*/ 	.word	0x00000000
        /*0040*/ 	.short	0x0002
        /*0042*/ 	.short	0x0008
        /*0044*/ 	.byte	0x00, 0xf0, 0x11, 0x00


	//----- nvinfo : EIATTR_KPARAM_INFO
	.align		4
.L_15:
        /*0048*/ 	.byte	0x04, 0x17
        /*004a*/ 	.short	(.L_17 - .L_16)
.L_16:
        /*004c*/ 	.word	0x00000000
        /*0050*/ 	.short	0x0001
        /*0052*/ 	.short	0x0004
        /*0054*/ 	.byte	0x00, 0xf0, 0x11, 0x00


	//----- nvinfo : EIATTR_KPARAM_INFO
	.align		4
.L_17:
        /*0058*/ 	.byte	0x04, 0x17
        /*005a*/ 	.short	(.L_19 - .L_18)
.L_18:
        /*005c*/ 	.word	0x00000000
        /*0060*/ 	.short	0x0000
        /*0062*/ 	.short	0x0000
        /*0064*/ 	.byte	0x00, 0xf0, 0x11, 0x00


	//----- nvinfo : EIATTR_SPARSE_MMA_MASK
	.align		4
.L_19:
        /*0068*/ 	.byte	0x03, 0x50
        /*006a*/ 	.short	0x0000


	//----- nvinfo : EIATTR_MAXREG_COUNT
	.align		4
        /*006c*/ 	.byte	0x03, 0x1b
        /*006e*/ 	.short	0x00ff


	//----- nvinfo : EIATTR_MERCURY_ISA_VERSION
	.align		4
        /*0070*/ 	.byte	0x03, 0x5f
        /*0072*/ 	.short	0x0101


	//----- nvinfo : EIATTR_VRC_CTA_INIT_COUNT
	.align		4
        /*0074*/ 	.byte	0x02, 0x4a
	.zero		1
	.zero		1


	//----- nvinfo : EIATTR_EXIT_INSTR_OFFSETS
	.align		4
        /*0078*/ 	.byte	0x04, 0x1c
        /*007a*/ 	.short	(.L_21 - .L_20)


	//   ....[0]....
.L_20:
        /*007c*/ 	.word	0x00000090


	//   ....[1]....
        /*0080*/ 	.word	0x000002f0


	//   ....[2]....
        /*0084*/ 	.word	0x00000320


	//----- nvinfo : EIATTR_CBANK_PARAM_SIZE
	.align		4
.L_21:
        /*0088*/ 	.byte	0x03, 0x19
        /*008a*/ 	.short	0x0020


	//----- nvinfo : EIATTR_PARAM_CBANK
	.align		4
        /*008c*/ 	.byte	0x04, 0x0a
        /*008e*/ 	.short	(.L_23 - .L_22)
	.align		4
.L_22:
        /*0090*/ 	.word	index@(.nv.constant0._Z3rreiiiPiii)
        /*0094*/ 	.short	0x0380
        /*0096*/ 	.short	0x0020


	//----- nvinfo : EIATTR_SW_WAR
	.align		4
.L_23:
        /*0098*/ 	.byte	0x04, 0x36
        /*009a*/ 	.short	(.L_25 - .L_24)
.L_24:
        /*009c*/ 	.word	0x00000008
.L_25:


//--------------------- .nv.callgraph             --------------------------
	.section	.nv.callgraph,"",@"SHT_CUDA_CALLGRAPH"
	.align	4
	.sectionentsize	8
	.align		4
        /*0000*/ 	.word	0x00000000
	.align		4
        /*0004*/ 	.word	0xffffffff
	.align		4
        /*0008*/ 	.word	0x00000000
	.align		4
        /*000c*/ 	.word	0xfffffffe
	.align		4
        /*0010*/ 	.word	0x00000000
	.align		4
        /*0014*/ 	.word	0xfffffffd
	.align		4
        /*0018*/ 	.word	0x00000000
	.align		4
        /*001c*/ 	.word	0xfffffffc


//--------------------- .text._Z3rreiiiPiii       --------------------------
	.section	.text._Z3rreiiiPiii,"ax",@progbits
	.align	128
        .global         _Z3rreiiiPiii
        .type           _Z3rreiiiPiii,@function
        .size           _Z3rreiiiPiii,(.L_x_1 - _Z3rreiiiPiii)
        .other          _Z3rreiiiPiii,@"STO_CUDA_ENTRY STV_DEFAULT"
_Z3rreiiiPiii:
.text._Z3rreiiiPiii:
[----:B------:R-:W-:Y:S01]  /*0000*/  LDC R1, c[0x0][0x37c] ;  /* 0x0000df00ff017b82 */ /* 0x000fe20000000800 */
[----:B------:R-:W0:Y:S07]  /*0010*/  S2R R3, SR_TID.X ;  /* 0x0000000000037919 */ /* 0x000e2e0000002100 */
[----:B------:R-:W0:Y:S01]  /*0020*/  S2UR UR4, SR_CTAID.X ;  /* 0x00000000000479c3 */ /* 0x000e220000002500 */
[----:B------:R-:W1:Y:S01]  /*0030*/  LDCU UR8, c[0x0][0x380] ;  /* 0x00007000ff0877ac */ /* 0x000e620008000800 */
[----:B------:R-:W2:Y:S06]  /*0040*/  LDCU UR9, c[0x0][0x388] ;  /* 0x00007100ff0977ac */ /* 0x000eac0008000800 */
[----:B------:R-:W0:Y:S02]  /*0050*/  LDC R0, c[0x0][0x360] ;  /* 0x0000d800ff007b82 */ /* 0x000e240000000800 */
[----:B0-----:R-:W-:-:S04]  /*0060*/  IMAD R0, R0, UR4, R3 ;  /* 0x0000000400007c24 */ /* 0x001fc8000f8e0203 */
[----:B-1----:R-:W-:-:S05]  /*0070*/  VIADD R0, R0, UR8 ;  /* 0x0000000800007c36 */ /* 0x002fca0008000000 */
[----:B--2---:R-:W-:-:S13]  /*0080*/  ISETP.GT.AND P0, PT, R0, UR9, PT ;  /* 0x0000000900007c0c */ /* 0x004fda000bf04270 */
[----:B------:R-:W-:Y:S05]  /*0090*/  @P0 EXIT ;  /* 0x000000000000094d */ /* 0x000fea0003800000 */
[----:B------:R-:W0:Y:S01]  /*00a0*/  LDC.64 R2, c[0x0][0x390] ;  /* 0x0000e400ff027b82 */ /* 0x000e220000000a00 */
[----:B------:R-:W1:Y:S01]  /*00b0*/  LDCU UR4, c[0x0][0x384] ;  /* 0x00007080ff0477ac */ /* 0x000e620008000800 */
[----:B------:R-:W2:Y:S01]  /*00c0*/  LDCU.64 UR6, c[0x0][0x358] ;  /* 0x00006b00ff0677ac */ /* 0x000ea20008000a00 */
[----:B------:R-:W-:-:S06]  /*00d0*/  UIMAD UR5, UR8, UR9, UR8 ;  /* 0x00000009080572a4 */ /* 0x000fcc000f8e0208 */
[----:B------:R-:W-:Y:S01]  /*00e0*/  VIADD R7, R0, UR5 ;  /* 0x0000000500077c36 */ /* 0x000fe20008000000 */
[----:B-1----:R-:W-:-:S03]  /*00f0*/  UIMAD UR4, UR9, UR4, UR4 ;  /* 0x00000004090472a4 */ /* 0x002fc6000f8e0204 */
[----:B0-----:R-:W-:-:S03]  /*0100*/  IMAD.WIDE R6, R7, 0x4, R2 ;  /* 0x0000000407067825 */ /* 0x001fc600078e0202 */
[----:B------:R-:W-:-:S03]  /*0110*/  IADD3 R5, PT, PT, R0, UR4, RZ ;  /* 0x0000000400057c10 */ /* 0x000fc6000fffe0ff */
[----:B--2---:R-:W2:Y:S02]  /*0120*/  LDG.E R6, desc[UR6][R6.64] ;  /* 0x0000000606067981 */ /* 0x004ea4000c1e1900 */
[----:B------:R-:W-:Y:S02]  /*0130*/  IMAD.WIDE R2, R5, 0x4, R2 ;  /* 0x0000000405027825 */ /* 0x000fe400078e0202 */
[----:B------:R-:W0:Y:S03]  /*0140*/  LDC.64 R4, c[0x0][0x398] ;  /* 0x0000e600ff047b82 */ /* 0x000e260000000a00 */
[----:B------:R-:W3:Y:S01]  /*0150*/  LDG.E R11, desc[UR6][R2.64] ;  /* 0x00000006020b7981 */ /* 0x000ee2000c1e1900 */
[----:B0-----:R-:W-:-:S04]  /*0160*/  IABS R13, R5 ;  /* 0x00000005000d7213 */ /* 0x001fc80000000000 */
[----:B------:R-:W0:Y:S08]  /*0170*/  I2F.RP R0, R13 ;  /* 0x0000000d00007306 */ /* 0x000e300000209400 */
[----:B0-----:R-:W0:Y:S02]  /*0180*/  MUFU.RCP R0, R0 ;  /* 0x0000000000007308 */ /* 0x001e240000001000 */
[----:B0-----:R-:W-:-:S06]  /*0190*/  VIADD R8, R0, 0xffffffe ;  /* 0x0ffffffe00087836 */ /* 0x001fcc0000000000 */
[----:B------:R0:W1:Y:S02]  /*01a0*/  F2I.FTZ.U32.TRUNC.NTZ R9, R8 ;  /* 0x0000000800097305 */ /* 0x000064000021f000 */
[----:B0-----:R-:W-:Y:S01]  /*01b0*/  HFMA2 R8, -RZ, RZ, 0, 0 ;  /* 0x00000000ff087431 */ /* 0x001fe200000001ff */
[----:B--2---:R-:W-:Y:S01]  /*01c0*/  IADD3 R10, PT, PT, -R6, RZ, RZ ;  /* 0x000000ff060a7210 */ /* 0x004fe20007ffe1ff */
[----:B-1----:R-:W-:-:S04]  /*01d0*/  IMAD.MOV R6, RZ, RZ, -R9 ;  /* 0x000000ffff067224 */ /* 0x002fc800078e0a09 */
[----:B------:R-:W-:Y:S02]  /*01e0*/  IMAD R7, R6, R13, RZ ;  /* 0x0000000d06077224 */ /* 0x000fe400078e02ff */
[----:B---3--:R-:W-:Y:S02]  /*01f0*/  IMAD R4, R10, R4, R11 ;  /* 0x000000040a047224 */ /* 0x008fe400078e020b */
[----:B------:R-:W-:-:S03]  /*0200*/  IMAD.HI.U32 R9, R9, R7, R8 ;  /* 0x0000000709097227 */ /* 0x000fc600078e0008 */
[----:B------:R-:W-:Y:S02]  /*0210*/  IABS R0, R4 ;  /* 0x0000000400007213 */ /* 0x000fe40000000000 */
[----:B------:R-:W-:-:S03]  /*0220*/  ISETP.GE.AND P2, PT, R4, RZ, PT ;  /* 0x000000ff0400720c */ /* 0x000fc60003f46270 */
[----:B------:R-:W-:-:S04]  /*0230*/  IMAD.HI.U32 R9, R9, R0, RZ ;  /* 0x0000000009097227 */ /* 0x000fc800078e00ff */
[----:B------:R-:W-:-:S04]  /*0240*/  IMAD.MOV R9, RZ, RZ, -R9 ;  /* 0x000000ffff097224 */ /* 0x000fc800078e0a09 */
[----:B------:R-:W-:-:S05]  /*0250*/  IMAD R0, R13, R9, R0 ;  /* 0x000000090d007224 */ /* 0x000fca00078e0200 */
[----:B------:R-:W-:-:S13]  /*0260*/  ISETP.GT.U32.AND P0, PT, R13, R0, PT ;  /* 0x000000000d00720c */ /* 0x000fda0003f04070 */
[----:B------:R-:W-:Y:S02]  /*0270*/  @!P0 IADD3 R0, PT, PT, R0, -R13, RZ ;  /* 0x8000000d00008210 */ /* 0x000fe40007ffe0ff */
[----:B------:R-:W-:Y:S02]  /*0280*/  ISETP.NE.AND P0, PT, R5, RZ, PT ;  /* 0x000000ff0500720c */ /* 0x000fe40003f05270 */
[----:B------:R-:W-:-:S13]  /*0290*/  ISETP.GT.U32.AND P1, PT, R13, R0, PT ;  /* 0x000000000d00720c */ /* 0x000fda0003f24070 */
[----:B------:R-:W-:-:S05]  /*02a0*/  @!P1 IMAD.IADD R0, R0, 0x1, -R13 ;  /* 0x0000000100009824 */ /* 0x000fca00078e0a0d */
[----:B------:R-:W-:Y:S02]  /*02b0*/  @!P2 IADD3 R0, PT, PT, -R0, RZ, RZ ;  /* 0x000000ff0000a210 */ /* 0x000fe40007ffe1ff */
[----:B------:R-:W-:-:S04]  /*02c0*/  @!P0 LOP3.LUT R0, RZ, R5, RZ, 0x33, !PT ;  /* 0x00000005ff008212 */ /* 0x000fc800078e33ff */
[----:B------:R-:W-:Y:S01]  /*02d0*/  ISETP.GT.AND P0, PT, R0, -0x1, PT ;  /* 0xffffffff0000780c */ /* 0x000fe20003f04270 */
[----:B------:R0:W-:-:S12]  /*02e0*/  STG.E desc[UR6][R2.64], R0 ;  /* 0x0000000002007986 */ /* 0x0001d8000c101906 */
[----:B0-----:R-:W-:Y:S05]  /*02f0*/  @P0 EXIT ;  /* 0x000000000000094d */ /* 0x001fea0003800000 */
[----:B------:R-:W-:-:S05]  /*0300*/  IADD3 R5, PT, PT, R0, R5, RZ ;  /* 0x0000000500057210 */ /* 0x000fca0007ffe0ff */
[----:B------:R-:W-:Y:S01]  /*0310*/  STG.E desc[UR6][R2.64], R5 ;  /* 0x0000000502007986 */ /* 0x000fe2000c101906 */
[----:B------:R-:W-:Y:S05]  /*0320*/  EXIT ;  /* 0x000000000000794d */ /* 0x000fea0003800000 */
.L_x_0:
[----:B------:R-:W-:-:S00]  /*0330*/  BRA `(.L_x_0) ;  /* 0xfffffffc00fc7947 */ /* 0x000fc0000383ffff */
[----:B------:R-:W-:-:S00]  /*0340*/  NOP ;  /* 0x0000000000007918 */ /* 0x000fc00000000000 */
        /* <DEDUP_REMOVED lines=11> */
.L_x_1:


//--------------------- .nv.shared.reserved.0     --------------------------
	.section	.nv.shared.reserved.0,"aw",@nobits
	.weak		__nv_reservedSMEM_offset_0_alias
	.size		__nv_reservedSMEM_offset_0_alias, 0, 64
	.other		__nv_reservedSMEM_offset_0_alias,@"STO_CUDA_RESERVED_SHARED STV_DEFAULT"
__nv_reservedSMEM_offset_0_alias:
	.zero		0
	.zero		64


//--------------------- .nv.constant0._Z3rreiiiPiii --------------------------
	.section	.nv.constant0._Z3rreiiiPiii,"a",@progbits
	.sectionflags	@""
	.align	4
.nv.constant0._Z3rreiiiPiii:
	.zero		928


//--------------------- SYMBOLS --------------------------

	.type		.nv.reservedSmem.offset0,@object
	.size		.nv.reservedSmem.offset0,0x4
